//
// Generated by NVIDIA NVVM Compiler
//
// Compiler Build ID: CL-36424714
// Cuda compilation tools, release 13.0, V13.0.88
// Based on NVVM 20.0.0
//

.version 9.0
.target sm_100
.address_size 64

	// .globl	_Z10dotProductPfS_S_i
// _ZZ10dotProductPfS_S_iE5cache has been demoted

.visible .entry _Z10dotProductPfS_S_i(
	.param .u64 .ptr .align 1 _Z10dotProductPfS_S_i_param_0,
	.param .u64 .ptr .align 1 _Z10dotProductPfS_S_i_param_1,
	.param .u64 .ptr .align 1 _Z10dotProductPfS_S_i_param_2,
	.param .u32 _Z10dotProductPfS_S_i_param_3
)
{
	.reg .pred 	%p<7>;
	.reg .b32 	%r<19>;
	.reg .b32 	%f<14>;
	.reg .b64 	%rd<12>;
	// demoted variable
	.shared .align 4 .b8 _ZZ10dotProductPfS_S_iE5cache[1024];
	ld.param.u64 	%rd3, [_Z10dotProductPfS_S_i_param_0];
	ld.param.u64 	%rd4, [_Z10dotProductPfS_S_i_param_1];
	ld.param.u64 	%rd5, [_Z10dotProductPfS_S_i_param_2];
	ld.param.u32 	%r11, [_Z10dotProductPfS_S_i_param_3];
	mov.u32 	%r18, %ntid.x;
	mov.u32 	%r2, %ctaid.x;
	mov.u32 	%r3, %tid.x;
	mad.lo.s32 	%r17, %r18, %r2, %r3;
	setp.ge.s32 	%p1, %r17, %r11;
	mov.f32 	%f13, 0f00000000;
	@%p1 bra 	$L__BB0_3;
	mov.u32 	%r12, %nctaid.x;
	mul.lo.s32 	%r5, %r18, %r12;
	cvta.to.global.u64 	%rd1, %rd3;
	cvta.to.global.u64 	%rd2, %rd4;
	mov.f32 	%f13, 0f00000000;
$L__BB0_2:
	mul.wide.s32 	%rd6, %r17, 4;
	add.s64 	%rd7, %rd1, %rd6;
	ld.global.f32 	%f6, [%rd7];
	add.s64 	%rd8, %rd2, %rd6;
	ld.global.f32 	%f7, [%rd8];
	fma.rn.f32 	%f13, %f6, %f7, %f13;
	add.s32 	%r17, %r17, %r5;
	setp.lt.s32 	%p2, %r17, %r11;
	@%p2 bra 	$L__BB0_2;
$L__BB0_3:
	shl.b32 	%r13, %r3, 2;
	mov.u32 	%r14, _ZZ10dotProductPfS_S_iE5cache;
	add.s32 	%r8, %r14, %r13;
	st.shared.f32 	[%r8], %f13;
	bar.sync 	0;
	setp.lt.u32 	%p3, %r18, 2;
	@%p3 bra 	$L__BB0_7;
$L__BB0_4:
	shr.u32 	%r10, %r18, 1;
	setp.ge.u32 	%p4, %r3, %r10;
	@%p4 bra 	$L__BB0_6;
	shl.b32 	%r15, %r10, 2;
	add.s32 	%r16, %r8, %r15;
	ld.shared.f32 	%f8, [%r16];
	ld.shared.f32 	%f9, [%r8];
	add.f32 	%f10, %f8, %f9;
	st.shared.f32 	[%r8], %f10;
$L__BB0_6:
	bar.sync 	0;
	setp.gt.u32 	%p5, %r18, 3;
	mov.u32 	%r18, %r10;
	@%p5 bra 	$L__BB0_4;
$L__BB0_7:
	setp.ne.s32 	%p6, %r3, 0;
	@%p6 bra 	$L__BB0_9;
	ld.shared.f32 	%f11, [_ZZ10dotProductPfS_S_iE5cache];
	cvta.to.global.u64 	%rd9, %rd5;
	mul.wide.u32 	%rd10, %r2, 4;
	add.s64 	%rd11, %rd9, %rd10;
	st.global.f32 	[%rd11], %f11;
$L__BB0_9:
	ret;

}


// ===== COMPILED SASS (sm_100) =====

	.target	sm_100

	.elftype	@"ET_EXEC"


//--------------------- .note.nv.tkinfo           --------------------------
	.section	.note.nv.tkinfo,"",@"SHT_NOTE"
	.sectionflags	@"SHF_NOTE_NV_TKINFO"
	.tkinfo
        /*0018*/ 	.word	0x00000002
        /*0030*/ 	.string	""
        /*0030*/ 	.string	"ptxas"
        /*0030*/ 	.string	"Cuda compilation tools, release 13.0, V13.0.88"
        /*0030*/ 	.string	"Build cuda_13.0.r13.0/compiler.36424714_0"
        /*0030*/ 	.string	"-arch sm_100 -m 64 "



//--------------------- .note.nv.cuinfo           --------------------------
	.section	.note.nv.cuinfo,"",@"SHT_NOTE"
	.sectionflags	@"SHF_NOTE_NV_CUINFO"
        /*0018*/ 	.short	0x0002
        /*001a*/ 	.short	0x0064
        /*001c*/ 	.short	0x0082
	.zero		2


//--------------------- .nv.info                  --------------------------
	.section	.nv.info,"",@"SHT_CUDA_INFO"
	.align	4


	//----- nvinfo : EIATTR_REGCOUNT
	.align		4
        /*0000*/ 	.byte	0x04, 0x2f
        /*0002*/ 	.short	(.L_1 - .L_0)
	.align		4
.L_0:
        /*0004*/ 	.word	index@(_Z10dotProductPfS_S_i)
        /*0008*/ 	.word	0x00000012


	//----- nvinfo : EIATTR_FRAME_SIZE
	.align		4
.L_1:
        /*000c*/ 	.byte	0x04, 0x11
        /*000e*/ 	.short	(.L_3 - .L_2)
	.align		4
.L_2:
        /*0010*/ 	.word	index@(_Z10dotProductPfS_S_i)
        /*0014*/ 	.word	0x00000000


	//----- nvinfo : EIATTR_MIN_STACK_SIZE
	.align		4
.L_3:
        /*0018*/ 	.byte	0x04, 0x12
        /*001a*/ 	.short	(.L_5 - .L_4)
	.align		4
.L_4:
        /*001c*/ 	.word	index@(_Z10dotProductPfS_S_i)
        /*0020*/ 	.word	0x00000000
.L_5:


//--------------------- .nv.compat                --------------------------
	.section	.nv.compat,"",@"SHT_CUDA_COMPAT_INFO"
	.align	4
        /*0000*/ 	.byte	0x02, 0x09, 0x00, 0x00, 0x02, 0x02, 0x01, 0x00, 0x02, 0x05, 0x05, 0x00, 0x03, 0x07, 0x01, 0x01
        /*0010*/ 	.byte	0x02, 0x03, 0x00, 0x00, 0x02, 0x06, 0x01, 0x00, 0x04, 0x0b, 0x08, 0x00, 0x09, 0x00, 0x00, 0x00
        /*0020*/ 	.byte	0x00, 0x00, 0x00, 0x00


//--------------------- .nv.info._Z10dotProductPfS_S_i --------------------------
	.section	.nv.info._Z10dotProductPfS_S_i,"",@"SHT_CUDA_INFO"
	.sectionflags	@""
	.align	4


	//----- nvinfo : EIATTR_CUDA_API_VERSION
	.align		4
        /*0000*/ 	.byte	0x04, 0x37
        /*0002*/ 	.short	(.L_7 - .L_6)
.L_6:
        /*0004*/ 	.word	0x00000082


	//----- nvinfo : EIATTR_KPARAM_INFO
	.align		4
.L_7:
        /*0008*/ 	.byte	0x04, 0x17
        /*000a*/ 	.short	(.L_9 - .L_8)
.L_8:
        /*000c*/ 	.word	0x00000000
        /*0010*/ 	.short	0x0003
        /*0012*/ 	.short	0x0018
        /*0014*/ 	.byte	0x00, 0xf0, 0x11, 0x00


	//----- nvinfo : EIATTR_KPARAM_INFO
	.align		4
.L_9:
        /*0018*/ 	.byte	0x04, 0x17
        /*001a*/ 	.short	(.L_11 - .L_10)
.L_10:
        /*001c*/ 	.word	0x00000000
        /*0020*/ 	.short	0x0002
        /*0022*/ 	.short	0x0010
        /*0024*/ 	.byte	0x00, 0xf5, 0x21, 0x00


	//----- nvinfo : EIATTR_KPARAM_INFO
	.align		4
.L_11:
        /*0028*/ 	.byte	0x04, 0x17
        /*002a*/ 	.short	(.L_13 - .L_12)
.L_12:
        /*002c*/ 	.word	0x00000000
        /*0030*/ 	.short	0x0001
        /*0032*/ 	.short	0x0008
        /*0034*/ 	.byte	0x00, 0xf5, 0x21, 0x00


	//----- nvinfo : EIATTR_KPARAM_INFO
	.align		4
.L_13:
        /*0038*/ 	.byte	0x04, 0x17
        /*003a*/ 	.short	(.L_15 - .L_14)
.L_14:
        /*003c*/ 	.word	0x00000000
        /*0040*/ 	.short	0x0000
        /*0042*/ 	.short	0x0000
        /*0044*/ 	.byte	0x00, 0xf5, 0x21, 0x00


	//----- nvinfo : EIATTR_SPARSE_MMA_MASK
	.align		4
.L_15:
        /*0048*/ 	.byte	0x03, 0x50
        /*004a*/ 	.short	0x0000


	//----- nvinfo : EIATTR_MAXREG_COUNT
	.align		4
        /*004c*/ 	.byte	0x03, 0x1b
        /*004e*/ 	.short	0x00ff


	//----- nvinfo : EIATTR_NUM_BARRIERS
	.align		4
        /*0050*/ 	.byte	0x02, 0x4c
        /*0052*/ 	.byte	0x01
	.zero		1


	//----- nvinfo : EIATTR_MERCURY_ISA_VERSION
	.align		4
        /*0054*/ 	.byte	0x03, 0x5f
        /*0056*/ 	.short	0x0101


	//----- nvinfo : EIATTR_VRC_CTA_INIT_COUNT
	.align		4
        /*0058*/ 	.byte	0x02, 0x4a
	.zero		1
	.zero		1


	//----- nvinfo : EIATTR_EXIT_INSTR_OFFSETS
	.align		4
        /*005c*/ 	.byte	0x04, 0x1c
        /*005e*/ 	.short	(.L_17 - .L_16)


	//   ....[0]....
.L_16:
        /*0060*/ 	.word	0x000002e0


	//   ....[1]....
        /*0064*/ 	.word	0x00000360


	//----- nvinfo : EIATTR_CRS_STACK_SIZE
	.align		4
.L_17:
        /*0068*/ 	.byte	0x04, 0x1e
        /*006a*/ 	.short	(.L_19 - .L_18)
.L_18:
        /*006c*/ 	.word	0x00000000


	//----- nvinfo : EIATTR_CBANK_PARAM_SIZE
	.align		4
.L_19:
        /*0070*/ 	.byte	0x03, 0x19
        /*0072*/ 	.short	0x001c


	//----- nvinfo : EIATTR_PARAM_CBANK
	.align		4
        /*0074*/ 	.byte	0x04, 0x0a
        /*0076*/ 	.short	(.L_21 - .L_20)
	.align		4
.L_20:
        /*0078*/ 	.word	index@(.nv.constant0._Z10dotProductPfS_S_i)
        /*007c*/ 	.short	0x0380
        /*007e*/ 	.short	0x001c


	//----- nvinfo : EIATTR_SW_WAR
	.align		4
.L_21:
        /*0080*/ 	.byte	0x04, 0x36
        /*0082*/ 	.short	(.L_23 - .L_22)
.L_22:
        /*0084*/ 	.word	0x00000008
.L_23:


//--------------------- .nv.callgraph             --------------------------
	.section	.nv.callgraph,"",@"SHT_CUDA_CALLGRAPH"
	.align	4
	.sectionentsize	8
	.align		4
        /*0000*/ 	.word	0x00000000
	.align		4
        /*0004*/ 	.word	0xffffffff
	.align		4
        /*0008*/ 	.word	0x00000000
	.align		4
        /*000c*/ 	.word	0xfffffffe
	.align		4
        /*0010*/ 	.word	0x00000000
	.align		4
        /*0014*/ 	.word	0xfffffffd
	.align		4
        /*0018*/ 	.word	0x00000000
	.align		4
        /*001c*/ 	.word	0xfffffffc


//--------------------- .text._Z10dotProductPfS_S_i --------------------------
	.section	.text._Z10dotProductPfS_S_i,"ax",@progbits
	.align	128
        .global         _Z10dotProductPfS_S_i
        .type           _Z10dotProductPfS_S_i,@function
        .size           _Z10dotProductPfS_S_i,(.L_x_6 - _Z10dotProductPfS_S_i)
        .other          _Z10dotProductPfS_S_i,@"STO_CUDA_ENTRY STV_DEFAULT"
_Z10dotProductPfS_S_i:
.text._Z10dotProductPfS_S_i:
[----:B------:R-:W-:Y:S01]  /*0000*/  LDC R1, c[0x0][0x37c] ;  /* 0x0000df00ff017b82 */ /* 0x000fe20000000800 */
[----:B------:R-:W0:Y:S01]  /*0010*/  S2R R13, SR_CTAID.X ;  /* 0x00000000000d7919 */ /* 0x000e220000002500 */
[----:B------:R-:W1:Y:S01]  /*0020*/  LDCU UR4, c[0x0][0x360] ;  /* 0x00006c00ff0477ac */ /* 0x000e620008000800 */
[----:B------:R-:W-:Y:S01]  /*0030*/  BSSY.RECONVERGENT B0, `(.L_x_0) ;  /* 0x0000016000007945 */ /* 0x000fe20003800200 */
[----:B------:R-:W-:Y:S01]  /*0040*/  IMAD.MOV.U32 R11, RZ, RZ, RZ ;  /* 0x000000ffff0b7224 */ /* 0x000fe200078e00ff */
[----:B------:R-:W0:Y:S01]  /*0050*/  S2R R12, SR_TID.X ;  /* 0x00000000000c7919 */ /* 0x000e220000002100 */
[----:B------:R-:W2:Y:S01]  /*0060*/  LDCU UR5, c[0x0][0x398] ;  /* 0x00007300ff0577ac */ /* 0x000ea20008000800 */
[----:B------:R-:W3:Y:S01]  /*0070*/  LDCU.64 UR6, c[0x0][0x358] ;  /* 0x00006b00ff0677ac */ /* 0x000ee20008000a00 */
[----:B-1----:R-:W-:Y:S02]  /*0080*/  IMAD.U32 R10, RZ, RZ, UR4 ;  /* 0x00000004ff0a7e24 */ /* 0x002fe4000f8e00ff */
[----:B0-----:R-:W-:-:S05]  /*0090*/  IMAD R0, R13, UR4, R12 ;  /* 0x000000040d007c24 */ /* 0x001fca000f8e020c */
[----:B--2---:R-:W-:-:S13]  /*00a0*/  ISETP.GE.AND P0, PT, R0, UR5, PT ;  /* 0x0000000500007c0c */ /* 0x004fda000bf06270 */
[----:B---3--:R-:W-:Y:S05]  /*00b0*/  @P0 BRA `(.L_x_1) ;  /* 0x0000000000340947 */ /* 0x008fea0003800000 */
[----:B------:R-:W0:Y:S01]  /*00c0*/  LDC.64 R6, c[0x0][0x380] ;  /* 0x0000e000ff067b82 */ /* 0x000e220000000a00 */
[----:B------:R-:W1:Y:S01]  /*00d0*/  LDCU UR4, c[0x0][0x370] ;  /* 0x00006e00ff0477ac */ /* 0x000e620008000800 */
[----:B------:R-:W-:-:S06]  /*00e0*/  HFMA2 R11, -RZ, RZ, 0, 0 ;  /* 0x00000000ff0b7431 */ /* 0x000fcc00000001ff */
[----:B------:R-:W2:Y:S01]  /*00f0*/  LDC.64 R8, c[0x0][0x388] ;  /* 0x0000e200ff087b82 */ /* 0x000ea20000000a00 */
[----:B-1----:R-:W-:-:S07]  /*0100*/  IMAD R15, R10, UR4, RZ ;  /* 0x000000040a0f7c24 */ /* 0x002fce000f8e02ff */
.L_x_2:
[----:B0-----:R-:W-:-:S04]  /*0110*/  IMAD.WIDE R2, R0, 0x4, R6 ;  /* 0x0000000400027825 */ /* 0x001fc800078e0206 */
[----:B--2---:R-:W-:Y:S02]  /*0120*/  IMAD.WIDE R4, R0, 0x4, R8 ;  /* 0x0000000400047825 */ /* 0x004fe400078e0208 */
[----:B------:R-:W2:Y:S04]  /*0130*/  LDG.E R2, desc[UR6][R2.64] ;  /* 0x0000000602027981 */ /* 0x000ea8000c1e1900 */
[----:B------:R-:W2:Y:S01]  /*0140*/  LDG.E R4, desc[UR6][R4.64] ;  /* 0x0000000604047981 */ /* 0x000ea2000c1e1900 */
[----:B------:R-:W-:-:S05]  /*0150*/  IMAD.IADD R0, R15, 0x1, R0 ;  /* 0x000000010f007824 */ /* 0x000fca00078e0200 */
[----:B------:R-:W-:Y:S01]  /*0160*/  ISETP.GE.AND P0, PT, R0, UR5, PT ;  /* 0x0000000500007c0c */ /* 0x000fe2000bf06270 */
[----:B--2---:R-:W-:-:S12]  /*0170*/  FFMA R11, R2, R4, R11 ;  /* 0x00000004020b7223 */ /* 0x004fd8000000000b */
[----:B------:R-:W-:Y:S05]  /*0180*/  @!P0 BRA `(.L_x_2) ;  /* 0xfffffffc00e08947 */ /* 0x000fea000383ffff */
.L_x_1:
[----:B------:R-:W-:Y:S05]  /*0190*/  BSYNC.RECONVERGENT B0 ;  /* 0x0000000000007941 */ /* 0x000fea0003800200 */
.L_x_0:
[----:B------:R-:W0:Y:S01]  /*01a0*/  S2UR UR5, SR_CgaCtaId ;  /* 0x00000000000579c3 */ /* 0x000e220000008800 */
[----:B------:R-:W-:Y:S01]  /*01b0*/  UMOV UR4, 0x400 ;  /* 0x0000040000047882 */ /* 0x000fe20000000000 */
[----:B------:R-:W-:Y:S02]  /*01c0*/  ISETP.GE.U32.AND P1, PT, R10, 0x2, PT ;  /* 0x000000020a00780c */ /* 0x000fe40003f26070 */
[----:B------:R-:W-:Y:S01]  /*01d0*/  ISETP.NE.AND P0, PT, R12, RZ, PT ;  /* 0x000000ff0c00720c */ /* 0x000fe20003f05270 */
[----:B0-----:R-:W-:-:S06]  /*01e0*/  ULEA UR4, UR5, UR4, 0x18 ;  /* 0x0000000405047291 */ /* 0x001fcc000f8ec0ff */
[----:B------:R-:W-:-:S05]  /*01f0*/  LEA R0, R12, UR4, 0x2 ;  /* 0x000000040c007c11 */ /* 0x000fca000f8e10ff */
[----:B------:R0:W-:Y:S01]  /*0200*/  STS [R0], R11 ;  /* 0x0000000b00007388 */ /* 0x0001e20000000800 */
[----:B------:R-:W-:Y:S06]  /*0210*/  BAR.SYNC.DEFER_BLOCKING 0x0 ;  /* 0x0000000000007b1d */ /* 0x000fec0000010000 */
[----:B------:R-:W-:Y:S05]  /*0220*/  @!P1 BRA `(.L_x_3) ;  /* 0x00000000002c9947 */ /* 0x000fea0003800000 */
.L_x_4:
[----:B------:R-:W-:-:S04]  /*0230*/  SHF.R.U32.HI R5, RZ, 0x1, R10 ;  /* 0x00000001ff057819 */ /* 0x000fc8000001160a */
[----:B------:R-:W-:-:S13]  /*0240*/  ISETP.GE.U32.AND P1, PT, R12, R5, PT ;  /* 0x000000050c00720c */ /* 0x000fda0003f26070 */
[----:B------:R-:W-:Y:S01]  /*0250*/  @!P1 LEA R2, R5, R0, 0x2 ;  /* 0x0000000005029211 */ /* 0x000fe200078e10ff */
[----:B------:R-:W-:Y:S05]  /*0260*/  @!P1 LDS R3, [R0] ;  /* 0x0000000000039984 */ /* 0x000fea0000000800 */
[----:B------:R-:W1:Y:S02]  /*0270*/  @!P1 LDS R2, [R2] ;  /* 0x0000000002029984 */ /* 0x000e640000000800 */
[----:B-1----:R-:W-:-:S05]  /*0280*/  @!P1 FADD R3, R2, R3 ;  /* 0x0000000302039221 */ /* 0x002fca0000000000 */
[----:B------:R1:W-:Y:S01]  /*0290*/  @!P1 STS [R0], R3 ;  /* 0x0000000300009388 */ /* 0x0003e20000000800 */
[----:B------:R-:W-:Y:S01]  /*02a0*/  BAR.SYNC.DEFER_BLOCKING 0x0 ;  /* 0x0000000000007b1d */ /* 0x000fe20000010000 */
[----:B------:R-:W-:Y:S02]  /*02b0*/  ISETP.GT.U32.AND P1, PT, R10, 0x3, PT ;  /* 0x000000030a00780c */ /* 0x000fe40003f24070 */
[----:B------:R-:W-:-:S11]  /*02c0*/  MOV R10, R5 ;  /* 0x00000005000a7202 */ /* 0x000fd60000000f00 */
[----:B-1----:R-:W-:Y:S05]  /*02d0*/  @P1 BRA `(.L_x_4) ;  /* 0xfffffffc00d41947 */ /* 0x002fea000383ffff */
.L_x_3:
[----:B------:R-:W-:Y:S05]  /*02e0*/  @P0 EXIT ;  /* 0x000000000000094d */ /* 0x000fea0003800000 */
[----:B------:R-:W1:Y:S01]  /*02f0*/  S2UR UR5, SR_CgaCtaId ;  /* 0x00000000000579c3 */ /* 0x000e620000008800 */
[----:B------:R-:W-:-:S07]  /*0300*/  UMOV UR4, 0x400 ;  /* 0x0000040000047882 */ /* 0x000fce0000000000 */
[----:B------:R-:W2:Y:S01]  /*0310*/  LDC.64 R2, c[0x0][0x390] ;  /* 0x0000e400ff027b82 */ /* 0x000ea20000000a00 */
[----:B-1----:R-:W-:Y:S01]  /*0320*/  ULEA UR4, UR5, UR4, 0x18 ;  /* 0x0000000405047291 */ /* 0x002fe2000f8ec0ff */
[----:B--2---:R-:W-:-:S08]  /*0330*/  IMAD.WIDE.U32 R2, R13, 0x4, R2 ;  /* 0x000000040d027825 */ /* 0x004fd000078e0002 */
[----:B------:R-:W1:Y:S04]  /*0340*/  LDS R5, [UR4] ;  /* 0x00000004ff057984 */ /* 0x000e680008000800 */
[----:B-1----:R-:W-:Y:S01]  /*0350*/  STG.E desc[UR6][R2.64], R5 ;  /* 0x0000000502007986 */ /* 0x002fe2000c101906 */
[----:B------:R-:W-:Y:S05]  /*0360*/  EXIT ;  /* 0x000000000000794d */ /* 0x000fea0003800000 */
.L_x_5:
[----:B------:R-:W-:-:S00]  /*0370*/  BRA `(.L_x_5) ;  /* 0xfffffffc00fc7947 */ /* 0x000fc0000383ffff */
[----:B------:R-:W-:-:S00]  /*0380*/  NOP ;  /* 0x0000000000007918 */ /* 0x000fc00000000000 */
[----:B------:R-:W-:-:S00]  /*0390*/  NOP ;  /* 0x0000000000007918 */ /* 0x000fc00000000000 */
[----:B------:R-:W-:-:S00]  /*03a0*/  NOP ;  /* 0x0000000000007918 */ /* 0x000fc00000000000 */
[----:B------:R-:W-:-:S00]  /*03b0*/  NOP ;  /* 0x0000000000007918 */ /* 0x000fc00000000000 */
[----:B------:R-:W-:-:S00]  /*03c0*/  NOP ;  /* 0x0000000000007918 */ /* 0x000fc00000000000 */
[----:B------:R-:W-:-:S00]  /*03d0*/  NOP ;  /* 0x0000000000007918 */ /* 0x000fc00000000000 */
[----:B------:R-:W-:-:S00]  /*03e0*/  NOP ;  /* 0x0000000000007918 */ /* 0x000fc00000000000 */
[----:B------:R-:W-:-:S00]  /*03f0*/  NOP ;  /* 0x0000000000007918 */ /* 0x000fc00000000000 */
.L_x_6:


//--------------------- .nv.shared._Z10dotProductPfS_S_i --------------------------
	.section	.nv.shared._Z10dotProductPfS_S_i,"aw",@nobits
	.sectionflags	@""
	.align	4
.nv.shared._Z10dotProductPfS_S_i:
	.zero		2048


//--------------------- .nv.shared.reserved.0     --------------------------
	.section	.nv.shared.reserved.0,"aw",@nobits
	.weak		__nv_reservedSMEM_offset_0_alias
	.size		__nv_reservedSMEM_offset_0_alias, 0, 64
	.other		__nv_reservedSMEM_offset_0_alias,@"STO_CUDA_RESERVED_SHARED STV_DEFAULT"
__nv_reservedSMEM_offset_0_alias:
	.zero		0
	.zero		64


//--------------------- .nv.constant0._Z10dotProductPfS_S_i --------------------------
	.section	.nv.constant0._Z10dotProductPfS_S_i,"a",@progbits
	.sectionflags	@""
	.align	4
.nv.constant0._Z10dotProductPfS_S_i:
	.zero		924


//--------------------- SYMBOLS --------------------------

	.type		.nv.reservedSmem.offset0,@object
	.size		.nv.reservedSmem.offset0,0x4
	.type		.nv.reservedSmem.cap,@object
	.size		.nv.reservedSmem.cap,0x4
